//
// Generated by NVIDIA NVVM Compiler
//
// Compiler Build ID: CL-36424714
// Cuda compilation tools, release 13.0, V13.0.88
// Based on NVVM 20.0.0
//

.version 9.0
.target sm_100
.address_size 64

	// .globl	default_function_kernel_1

.visible .entry default_function_kernel_1(
	.param .u64 .ptr .align 1 default_function_kernel_1_param_0,
	.param .u64 .ptr .align 1 default_function_kernel_1_param_1,
	.param .u64 .ptr .align 1 default_function_kernel_1_param_2
)
.maxntid 26
{
	.reg .pred 	%p<11>;
	.reg .b32 	%r<15>;
	.reg .b32 	%f<69>;
	.reg .b64 	%rd<12>;

	ld.param.u64 	%rd1, [default_function_kernel_1_param_0];
	ld.param.u64 	%rd2, [default_function_kernel_1_param_1];
	ld.param.u64 	%rd3, [default_function_kernel_1_param_2];
	cvta.to.global.u64 	%rd4, %rd3;
	cvta.to.global.u64 	%rd5, %rd2;
	mov.u32 	%r2, %ctaid.x;
	mov.u32 	%r3, %tid.x;
	mad.lo.s32 	%r1, %r2, 26, %r3;
	mul.wide.u32 	%rd6, %r1, 4;
	add.s64 	%rd7, %rd5, %rd6;
	ld.global.nc.f32 	%f1, [%rd7];
	add.s64 	%rd8, %rd4, %rd6;
	ld.global.nc.f32 	%f9, [%rd8];
	fma.rn.f32 	%f2, %f9, 0f38D1B717, 0f40000000;
	abs.f32 	%f3, %f2;
	setp.eq.f32 	%p1, %f2, 0f3F800000;
	mov.f32 	%f68, 0f3F800000;
	@%p1 bra 	$L__BB0_7;
	setp.num.f32 	%p2, %f3, %f3;
	@%p2 bra 	$L__BB0_3;
	mov.f32 	%f66, 0f3F400000;
	add.rn.f32 	%f68, %f2, %f66;
	bra.uni 	$L__BB0_7;
$L__BB0_3:
	setp.neu.f32 	%p3, %f2, 0f00000000;
	setp.neu.f32 	%p4, %f3, 0f7F800000;
	and.pred  	%p5, %p3, %p4;
	@%p5 bra 	$L__BB0_5;
	add.f32 	%f65, %f2, %f2;
	mov.b32 	%r13, %f65;
	and.b32  	%r14, %r13, 2147483647;
	mov.b32 	%f68, %r14;
	bra.uni 	$L__BB0_7;
$L__BB0_5:
	setp.lt.f32 	%p6, %f3, 0f00800000;
	mul.f32 	%f10, %f3, 0f4B800000;
	selp.f32 	%f11, %f10, %f3, %p6;
	mov.b32 	%r4, %f11;
	add.s32 	%r5, %r4, -1060439283;
	and.b32  	%r6, %r5, -8388608;
	sub.s32 	%r7, %r4, %r6;
	mov.b32 	%f12, %r7;
	cvt.rn.f32.s32 	%f13, %r6;
	selp.f32 	%f14, 0fC1C00000, 0f00000000, %p6;
	fma.rn.f32 	%f15, %f13, 0f34000000, %f14;
	add.f32 	%f16, %f12, 0fBF800000;
	add.f32 	%f17, %f12, 0f3F800000;
	rcp.approx.ftz.f32 	%f18, %f17;
	add.f32 	%f19, %f16, %f16;
	mul.f32 	%f20, %f19, %f18;
	mul.f32 	%f21, %f20, %f20;
	neg.f32 	%f22, %f20;
	sub.f32 	%f23, %f16, %f20;
	add.f32 	%f24, %f23, %f23;
	fma.rn.f32 	%f25, %f22, %f16, %f24;
	mul.rn.f32 	%f26, %f18, %f25;
	fma.rn.f32 	%f27, %f21, 0f3A2C32E4, 0f3B52E7DB;
	fma.rn.f32 	%f28, %f27, %f21, 0f3C93BB73;
	fma.rn.f32 	%f29, %f28, %f21, 0f3DF6384F;
	mul.rn.f32 	%f30, %f29, %f21;
	fma.rn.f32 	%f31, %f20, 0f3FB8AA3B, %f15;
	mul.f32 	%f32, %f30, 0f40400000;
	sub.f32 	%f33, %f15, %f31;
	fma.rn.f32 	%f34, %f20, 0f3FB8AA3B, %f33;
	fma.rn.f32 	%f35, %f26, 0f3FB8AA3B, %f34;
	fma.rn.f32 	%f36, %f20, 0f32A55E34, %f35;
	fma.rn.f32 	%f37, %f32, %f26, %f36;
	fma.rn.f32 	%f38, %f30, %f20, %f37;
	add.rn.f32 	%f39, %f31, %f38;
	mov.f32 	%f40, 0f3F400000;
	mul.rn.f32 	%f41, %f39, %f40;
	cvt.rni.f32.f32 	%f42, %f41;
	sub.f32 	%f43, %f41, %f42;
	neg.f32 	%f44, %f41;
	fma.rn.f32 	%f45, %f39, 0f3F400000, %f44;
	neg.f32 	%f46, %f31;
	add.rn.f32 	%f47, %f39, %f46;
	neg.f32 	%f48, %f47;
	add.rn.f32 	%f49, %f38, %f48;
	fma.rn.f32 	%f50, %f49, 0f3F400000, %f45;
	add.f32 	%f51, %f43, %f50;
	setp.gt.f32 	%p7, %f42, 0f00000000;
	selp.b32 	%r8, 0, -2097152000, %p7;
	setp.geu.f32 	%p8, %f2, 0f00000000;
	setp.lt.f32 	%p9, %f41, 0f00000000;
	selp.f32 	%f52, 0f00000000, 0f7F800000, %p9;
	abs.f32 	%f53, %f41;
	setp.gt.f32 	%p10, %f53, 0f43180000;
	cvt.rzi.s32.f32 	%r9, %f42;
	shl.b32 	%r10, %r9, 23;
	sub.s32 	%r11, %r10, %r8;
	mov.b32 	%f54, %r11;
	add.s32 	%r12, %r8, 2130706432;
	mov.b32 	%f55, %r12;
	fma.rn.f32 	%f56, %f51, 0f391FCB8E, 0f3AAF85ED;
	fma.rn.f32 	%f57, %f56, %f51, 0f3C1D9856;
	fma.rn.f32 	%f58, %f57, %f51, 0f3D6357BB;
	fma.rn.f32 	%f59, %f58, %f51, 0f3E75FDEC;
	fma.rn.f32 	%f60, %f59, %f51, 0f3F317218;
	fma.rn.f32 	%f61, %f60, %f51, 0f3F800000;
	mul.f32 	%f62, %f61, %f55;
	mul.f32 	%f63, %f62, %f54;
	selp.f32 	%f68, %f52, %f63, %p10;
	@%p8 bra 	$L__BB0_7;
	mov.f32 	%f68, 0f7FFFFFFF;
$L__BB0_7:
	cvta.to.global.u64 	%rd9, %rd1;
	div.rn.f32 	%f67, %f1, %f68;
	add.s64 	%rd11, %rd9, %rd6;
	st.global.f32 	[%rd11], %f67;
	ret;

}
	// .globl	default_function_kernel
.visible .entry default_function_kernel(
	.param .u64 .ptr .align 1 default_function_kernel_param_0,
	.param .u64 .ptr .align 1 default_function_kernel_param_1
)
.maxntid 64
{
	.reg .pred 	%p<2>;
	.reg .b32 	%r<8>;
	.reg .b32 	%f<3>;
	.reg .b64 	%rd<8>;

	ld.param.u64 	%rd1, [default_function_kernel_param_0];
	ld.param.u64 	%rd2, [default_function_kernel_param_1];
	mov.u32 	%r1, %ctaid.x;
	shl.b32 	%r3, %r1, 3;
	mov.u32 	%r2, %tid.x;
	shr.u32 	%r4, %r2, 3;
	or.b32  	%r5, %r3, %r4;
	setp.gt.u32 	%p1, %r5, 1754;
	@%p1 bra 	$L__BB1_2;
	cvta.to.global.u64 	%rd3, %rd2;
	cvta.to.global.u64 	%rd4, %rd1;
	shl.b32 	%r6, %r1, 6;
	or.b32  	%r7, %r6, %r2;
	mul.wide.u32 	%rd5, %r7, 4;
	add.s64 	%rd6, %rd3, %rd5;
	add.s64 	%rd7, %rd4, %rd5;
	ld.global.nc.f32 	%f1, [%rd7];
	fma.rn.f32 	%f2, %f1, %f1, 0f00000000;
	st.global.f32 	[%rd6], %f2;
$L__BB1_2:
	ret;

}


// ===== COMPILED SASS (sm_100) =====

	.target	sm_100

	.elftype	@"ET_EXEC"


//--------------------- .note.nv.tkinfo           --------------------------
	.section	.note.nv.tkinfo,"",@"SHT_NOTE"
	.sectionflags	@"SHF_NOTE_NV_TKINFO"
	.tkinfo
        /*0018*/ 	.word	0x00000002
        /*0030*/ 	.string	""
        /*0030*/ 	.string	"ptxas"
        /*0030*/ 	.string	"Cuda compilation tools, release 13.0, V13.0.88"
        /*0030*/ 	.string	"Build cuda_13.0.r13.0/compiler.36424714_0"
        /*0030*/ 	.string	"-arch sm_100 -m 64 "



//--------------------- .note.nv.cuinfo           --------------------------
	.section	.note.nv.cuinfo,"",@"SHT_NOTE"
	.sectionflags	@"SHF_NOTE_NV_CUINFO"
        /*0018*/ 	.short	0x0002
        /*001a*/ 	.short	0x0064
        /*001c*/ 	.short	0x0082
	.zero		2


//--------------------- .nv.info                  --------------------------
	.section	.nv.info,"",@"SHT_CUDA_INFO"
	.align	4


	//----- nvinfo : EIATTR_REGCOUNT
	.align		4
        /*0000*/ 	.byte	0x04, 0x2f
        /*0002*/ 	.short	(.L_1 - .L_0)
	.align		4
.L_0:
        /*0004*/ 	.word	index@(default_function_kernel_1)
        /*0008*/ 	.word	0x00000010


	//----- nvinfo : EIATTR_FRAME_SIZE
	.align		4
.L_1:
        /*000c*/ 	.byte	0x04, 0x11
        /*000e*/ 	.short	(.L_3 - .L_2)
	.align		4
.L_2:
        /*0010*/ 	.word	index@($__internal_0_$__cuda_sm3x_div_rn_noftz_f32_slowpath)
        /*0014*/ 	.word	0x00000000


	//----- nvinfo : EIATTR_FRAME_SIZE
	.align		4
.L_3:
        /*0018*/ 	.byte	0x04, 0x11
        /*001a*/ 	.short	(.L_5 - .L_4)
	.align		4
.L_4:
        /*001c*/ 	.word	index@(default_function_kernel_1)
        /*0020*/ 	.word	0x00000000


	//----- nvinfo : EIATTR_REGCOUNT
	.align		4
.L_5:
        /*0024*/ 	.byte	0x04, 0x2f
        /*0026*/ 	.short	(.L_7 - .L_6)
	.align		4
.L_6:
        /*0028*/ 	.word	index@(default_function_kernel)
        /*002c*/ 	.word	0x0000000a


	//----- nvinfo : EIATTR_FRAME_SIZE
	.align		4
.L_7:
        /*0030*/ 	.byte	0x04, 0x11
        /*0032*/ 	.short	(.L_9 - .L_8)
	.align		4
.L_8:
        /*0034*/ 	.word	index@(default_function_kernel)
        /*0038*/ 	.word	0x00000000


	//----- nvinfo : EIATTR_MIN_STACK_SIZE
	.align		4
.L_9:
        /*003c*/ 	.byte	0x04, 0x12
        /*003e*/ 	.short	(.L_11 - .L_10)
	.align		4
.L_10:
        /*0040*/ 	.word	index@(default_function_kernel)
        /*0044*/ 	.word	0x00000000


	//----- nvinfo : EIATTR_MIN_STACK_SIZE
	.align		4
.L_11:
        /*0048*/ 	.byte	0x04, 0x12
        /*004a*/ 	.short	(.L_13 - .L_12)
	.align		4
.L_12:
        /*004c*/ 	.word	index@(default_function_kernel_1)
        /*0050*/ 	.word	0x00000000
.L_13:


//--------------------- .nv.compat                --------------------------
	.section	.nv.compat,"",@"SHT_CUDA_COMPAT_INFO"
	.align	4
        /*0000*/ 	.byte	0x02, 0x09, 0x00, 0x00, 0x02, 0x02, 0x01, 0x00, 0x02, 0x05, 0x05, 0x00, 0x03, 0x07, 0x01, 0x01
        /*0010*/ 	.byte	0x02, 0x03, 0x00, 0x00, 0x02, 0x06, 0x01, 0x00, 0x04, 0x0b, 0x08, 0x00, 0x01, 0x00, 0x00, 0x00
        /*0020*/ 	.byte	0x00, 0x00, 0x00, 0x00


//--------------------- .nv.info.default_function_kernel --------------------------
	.section	.nv.info.default_function_kernel,"",@"SHT_CUDA_INFO"
	.sectionflags	@""
	.align	4


	//----- nvinfo : EIATTR_CUDA_API_VERSION
	.align		4
        /*0000*/ 	.byte	0x04, 0x37
        /*0002*/ 	.short	(.L_15 - .L_14)
.L_14:
        /*0004*/ 	.word	0x00000082


	//----- nvinfo : EIATTR_KPARAM_INFO
	.align		4
.L_15:
        /*0008*/ 	.byte	0x04, 0x17
        /*000a*/ 	.short	(.L_17 - .L_16)
.L_16:
        /*000c*/ 	.word	0x00000000
        /*0010*/ 	.short	0x0001
        /*0012*/ 	.short	0x0008
        /*0014*/ 	.byte	0x00, 0xf5, 0x21, 0x00


	//----- nvinfo : EIATTR_KPARAM_INFO
	.align		4
.L_17:
        /*0018*/ 	.byte	0x04, 0x17
        /*001a*/ 	.short	(.L_19 - .L_18)
.L_18:
        /*001c*/ 	.word	0x00000000
        /*0020*/ 	.short	0x0000
        /*0022*/ 	.short	0x0000
        /*0024*/ 	.byte	0x00, 0xf5, 0x21, 0x00


	//----- nvinfo : EIATTR_SPARSE_MMA_MASK
	.align		4
.L_19:
        /*0028*/ 	.byte	0x03, 0x50
        /*002a*/ 	.short	0x0000


	//----- nvinfo : EIATTR_MAXREG_COUNT
	.align		4
        /*002c*/ 	.byte	0x03, 0x1b
        /*002e*/ 	.short	0x00ff


	//----- nvinfo : EIATTR_MERCURY_ISA_VERSION
	.align		4
        /*0030*/ 	.byte	0x03, 0x5f
        /*0032*/ 	.short	0x0101


	//----- nvinfo : EIATTR_VRC_CTA_INIT_COUNT
	.align		4
        /*0034*/ 	.byte	0x02, 0x4a
	.zero		1
	.zero		1


	//----- nvinfo : EIATTR_EXIT_INSTR_OFFSETS
	.align		4
        /*0038*/ 	.byte	0x04, 0x1c
        /*003a*/ 	.short	(.L_21 - .L_20)


	//   ....[0]....
.L_20:
        /*003c*/ 	.word	0x00000070


	//   ....[1]....
        /*0040*/ 	.word	0x00000120


	//----- nvinfo : EIATTR_MAX_THREADS
	.align		4
.L_21:
        /*0044*/ 	.byte	0x04, 0x05
        /*0046*/ 	.short	(.L_23 - .L_22)
.L_22:
        /*0048*/ 	.word	0x00000040
        /*004c*/ 	.word	0x00000001
        /*0050*/ 	.word	0x00000001


	//----- nvinfo : EIATTR_CBANK_PARAM_SIZE
	.align		4
.L_23:
        /*0054*/ 	.byte	0x03, 0x19
        /*0056*/ 	.short	0x0010


	//----- nvinfo : EIATTR_PARAM_CBANK
	.align		4
        /*0058*/ 	.byte	0x04, 0x0a
        /*005a*/ 	.short	(.L_25 - .L_24)
	.align		4
.L_24:
        /*005c*/ 	.word	index@(.nv.constant0.default_function_kernel)
        /*0060*/ 	.short	0x0380
        /*0062*/ 	.short	0x0010


	//----- nvinfo : EIATTR_SW_WAR
	.align		4
.L_25:
        /*0064*/ 	.byte	0x04, 0x36
        /*0066*/ 	.short	(.L_27 - .L_26)
.L_26:
        /*0068*/ 	.word	0x00000008
.L_27:


//--------------------- .nv.info.default_function_kernel_1 --------------------------
	.section	.nv.info.default_function_kernel_1,"",@"SHT_CUDA_INFO"
	.sectionflags	@""
	.align	4


	//----- nvinfo : EIATTR_CUDA_API_VERSION
	.align		4
        /*0000*/ 	.byte	0x04, 0x37
        /*0002*/ 	.short	(.L_29 - .L_28)
.L_28:
        /*0004*/ 	.word	0x00000082


	//----- nvinfo : EIATTR_KPARAM_INFO
	.align		4
.L_29:
        /*0008*/ 	.byte	0x04, 0x17
        /*000a*/ 	.short	(.L_31 - .L_30)
.L_30:
        /*000c*/ 	.word	0x00000000
        /*0010*/ 	.short	0x0002
        /*0012*/ 	.short	0x0010
        /*0014*/ 	.byte	0x00, 0xf5, 0x21, 0x00


	//----- nvinfo : EIATTR_KPARAM_INFO
	.align		4
.L_31:
        /*0018*/ 	.byte	0x04, 0x17
        /*001a*/ 	.short	(.L_33 - .L_32)
.L_32:
        /*001c*/ 	.word	0x00000000
        /*0020*/ 	.short	0x0001
        /*0022*/ 	.short	0x0008
        /*0024*/ 	.byte	0x00, 0xf5, 0x21, 0x00


	//----- nvinfo : EIATTR_KPARAM_INFO
	.align		4
.L_33:
        /*0028*/ 	.byte	0x04, 0x17
        /*002a*/ 	.short	(.L_35 - .L_34)
.L_34:
        /*002c*/ 	.word	0x00000000
        /*0030*/ 	.short	0x0000
        /*0032*/ 	.short	0x0000
        /*0034*/ 	.byte	0x00, 0xf5, 0x21, 0x00


	//----- nvinfo : EIATTR_SPARSE_MMA_MASK
	.align		4
.L_35:
        /*0038*/ 	.byte	0x03, 0x50
        /*003a*/ 	.short	0x0000


	//----- nvinfo : EIATTR_MAXREG_COUNT
	.align		4
        /*003c*/ 	.byte	0x03, 0x1b
        /*003e*/ 	.short	0x00ff


	//----- nvinfo : EIATTR_MERCURY_ISA_VERSION
	.align		4
        /*0040*/ 	.byte	0x03, 0x5f
        /*0042*/ 	.short	0x0101


	//----- nvinfo : EIATTR_VRC_CTA_INIT_COUNT
	.align		4
        /*0044*/ 	.byte	0x02, 0x4a
	.zero		1
	.zero		1


	//----- nvinfo : EIATTR_EXIT_INSTR_OFFSETS
	.align		4
        /*0048*/ 	.byte	0x04, 0x1c
        /*004a*/ 	.short	(.L_37 - .L_36)


	//   ....[0]....
.L_36:
        /*004c*/ 	.word	0x00000660


	//----- nvinfo : EIATTR_MAX_THREADS
	.align		4
.L_37:
        /*0050*/ 	.byte	0x04, 0x05
        /*0052*/ 	.short	(.L_39 - .L_38)
.L_38:
        /*0054*/ 	.word	0x0000001a
        /*0058*/ 	.word	0x00000001
        /*005c*/ 	.word	0x00000001


	//----- nvinfo : EIATTR_CRS_STACK_SIZE
	.align		4
.L_39:
        /*0060*/ 	.byte	0x04, 0x1e
        /*0062*/ 	.short	(.L_41 - .L_40)
.L_40:
        /*0064*/ 	.word	0x00000000


	//----- nvinfo : EIATTR_CBANK_PARAM_SIZE
	.align		4
.L_41:
        /*0068*/ 	.byte	0x03, 0x19
        /*006a*/ 	.short	0x0018


	//----- nvinfo : EIATTR_PARAM_CBANK
	.align		4
        /*006c*/ 	.byte	0x04, 0x0a
        /*006e*/ 	.short	(.L_43 - .L_42)
	.align		4
.L_42:
        /*0070*/ 	.word	index@(.nv.constant0.default_function_kernel_1)
        /*0074*/ 	.short	0x0380
        /*0076*/ 	.short	0x0018


	//----- nvinfo : EIATTR_SW_WAR
	.align		4
.L_43:
        /*0078*/ 	.byte	0x04, 0x36
        /*007a*/ 	.short	(.L_45 - .L_44)
.L_44:
        /*007c*/ 	.word	0x00000008
.L_45:


//--------------------- .nv.callgraph             --------------------------
	.section	.nv.callgraph,"",@"SHT_CUDA_CALLGRAPH"
	.align	4
	.sectionentsize	8
	.align		4
        /*0000*/ 	.word	0x00000000
	.align		4
        /*0004*/ 	.word	0xffffffff
	.align		4
        /*0008*/ 	.word	0x00000000
	.align		4
        /*000c*/ 	.word	0xfffffffe
	.align		4
        /*0010*/ 	.word	0x00000000
	.align		4
        /*0014*/ 	.word	0xfffffffd
	.align		4
        /*0018*/ 	.word	0x00000000
	.align		4
        /*001c*/ 	.word	0xfffffffc


//--------------------- .text.default_function_kernel --------------------------
	.section	.text.default_function_kernel,"ax",@progbits
	.align	128
        .global         default_function_kernel
        .type           default_function_kernel,@function
        .size           default_function_kernel,(.L_x_18 - default_function_kernel)
        .other          default_function_kernel,@"STO_CUDA_ENTRY STV_DEFAULT"
default_function_kernel:
.text.default_function_kernel:
[----:B------:R-:W-:Y:S01]  /*0000*/  LDC R1, c[0x0][0x37c] ;  /* 0x0000df00ff017b82 */ /* 0x000fe20000000800 */
[----:B------:R-:W0:Y:S07]  /*0010*/  S2R R7, SR_TID.X ;  /* 0x0000000000077919 */ /* 0x000e2e0000002100 */
[----:B------:R-:W1:Y:S02]  /*0020*/  S2UR UR5, SR_CTAID.X ;  /* 0x00000000000579c3 */ /* 0x000e640000002500 */
[----:B-1----:R-:W-:Y:S01]  /*0030*/  USHF.L.U32 UR4, UR5, 0x3, URZ ;  /* 0x0000000305047899 */ /* 0x002fe200080006ff */
[----:B0-----:R-:W-:-:S05]  /*0040*/  SHF.R.U32.HI R0, RZ, 0x3, R7 ;  /* 0x00000003ff007819 */ /* 0x001fca0000011607 */
[----:B------:R-:W-:-:S04]  /*0050*/  LOP3.LUT R0, R0, UR4, RZ, 0xfc, !PT ;  /* 0x0000000400007c12 */ /* 0x000fc8000f8efcff */
[----:B------:R-:W-:-:S13]  /*0060*/  ISETP.GT.U32.AND P0, PT, R0, 0x6da, PT ;  /* 0x000006da0000780c */ /* 0x000fda0003f04070 */
[----:B------:R-:W-:Y:S05]  /*0070*/  @P0 EXIT ;  /* 0x000000000000094d */ /* 0x000fea0003800000 */
[----:B------:R-:W0:Y:S01]  /*0080*/  LDC.64 R4, c[0x0][0x380] ;  /* 0x0000e000ff047b82 */ /* 0x000e220000000a00 */
[----:B------:R-:W1:Y:S01]  /*0090*/  LDCU.64 UR6, c[0x0][0x358] ;  /* 0x00006b00ff0677ac */ /* 0x000e620008000a00 */
[----:B------:R-:W-:-:S06]  /*00a0*/  USHF.L.U32 UR4, UR5, 0x6, URZ ;  /* 0x0000000605047899 */ /* 0x000fcc00080006ff */
[----:B------:R-:W2:Y:S01]  /*00b0*/  LDC.64 R2, c[0x0][0x388] ;  /* 0x0000e200ff027b82 */ /* 0x000ea20000000a00 */
[----:B------:R-:W-:-:S05]  /*00c0*/  LOP3.LUT R7, R7, UR4, RZ, 0xfc, !PT ;  /* 0x0000000407077c12 */ /* 0x000fca000f8efcff */
[----:B0-----:R-:W-:-:S05]  /*00d0*/  IMAD.WIDE.U32 R4, R7, 0x4, R4 ;  /* 0x0000000407047825 */ /* 0x001fca00078e0004 */
[----:B-1----:R-:W3:Y:S01]  /*00e0*/  LDG.E.CONSTANT R0, desc[UR6][R4.64] ;  /* 0x0000000604007981 */ /* 0x002ee2000c1e9900 */
[----:B--2---:R-:W-:-:S04]  /*00f0*/  IMAD.WIDE.U32 R2, R7, 0x4, R2 ;  /* 0x0000000407027825 */ /* 0x004fc800078e0002 */
[----:B---3--:R-:W-:-:S05]  /*0100*/  FFMA R7, R0, R0, RZ ;  /* 0x0000000000077223 */ /* 0x008fca00000000ff */
[----:B------:R-:W-:Y:S01]  /*0110*/  STG.E desc[UR6][R2.64], R7 ;  /* 0x0000000702007986 */ /* 0x000fe2000c101906 */
[----:B------:R-:W-:Y:S05]  /*0120*/  EXIT ;  /* 0x000000000000794d */ /* 0x000fea0003800000 */
.L_x_0:
[----:B------:R-:W-:-:S00]  /*0130*/  BRA `(.L_x_0) ;  /* 0xfffffffc00fc7947 */ /* 0x000fc0000383ffff */
[----:B------:R-:W-:-:S00]  /*0140*/  NOP ;  /* 0x0000000000007918 */ /* 0x000fc00000000000 */
        /* <DEDUP_REMOVED lines=11> */
.L_x_18:


//--------------------- .text.default_function_kernel_1 --------------------------
	.section	.text.default_function_kernel_1,"ax",@progbits
	.align	128
        .global         default_function_kernel_1
        .type           default_function_kernel_1,@function
        .size           default_function_kernel_1,(.L_x_17 - default_function_kernel_1)
        .other          default_function_kernel_1,@"STO_CUDA_ENTRY STV_DEFAULT"
default_function_kernel_1:
.text.default_function_kernel_1:
[----:B------:R-:W-:Y:S01]  /*0000*/  LDC R1, c[0x0][0x37c] ;  /* 0x0000df00ff017b82 */ /* 0x000fe20000000800 */
[----:B------:R-:W0:Y:S07]  /*0010*/  S2R R2, SR_CTAID.X ;  /* 0x0000000000027919 */ /* 0x000e2e0000002500 */
[----:B------:R-:W1:Y:S01]  /*0020*/  LDC.64 R6, c[0x0][0x390] ;  /* 0x0000e400ff067b82 */ /* 0x000e620000000a00 */
[----:B------:R-:W2:Y:S01]  /*0030*/  LDCU.64 UR4, c[0x0][0x358] ;  /* 0x00006b00ff0477ac */ /* 0x000ea20008000a00 */
[----:B------:R-:W0:Y:S06]  /*0040*/  S2R R3, SR_TID.X ;  /* 0x0000000000037919 */ /* 0x000e2c0000002100 */
[----:B------:R-:W3:Y:S01]  /*0050*/  LDC.64 R4, c[0x0][0x388] ;  /* 0x0000e200ff047b82 */ /* 0x000ee20000000a00 */
[----:B0-----:R-:W-:-:S04]  /*0060*/  IMAD R2, R2, 0x1a, R3 ;  /* 0x0000001a02027824 */ /* 0x001fc800078e0203 */
[----:B-1----:R-:W-:-:S06]  /*0070*/  IMAD.WIDE.U32 R6, R2, 0x4, R6 ;  /* 0x0000000402067825 */ /* 0x002fcc00078e0006 */
[----:B--2---:R-:W2:Y:S01]  /*0080*/  LDG.E.CONSTANT R6, desc[UR4][R6.64] ;  /* 0x0000000406067981 */ /* 0x004ea2000c1e9900 */
[----:B---3--:R-:W-:-:S05]  /*0090*/  IMAD.WIDE.U32 R4, R2, 0x4, R4 ;  /* 0x0000000402047825 */ /* 0x008fca00078e0004 */
[----:B------:R0:W5:Y:S01]  /*00a0*/  LDG.E.CONSTANT R0, desc[UR4][R4.64] ;  /* 0x0000000404007981 */ /* 0x000162000c1e9900 */
[----:B------:R-:W-:Y:S01]  /*00b0*/  HFMA2 R3, -RZ, RZ, 0.60205078125, -0.443115234375 ;  /* 0x38d1b717ff037431 */ /* 0x000fe200000001ff */
[----:B------:R-:W-:Y:S01]  /*00c0*/  BSSY.RECONVERGENT B0, `(.L_x_1) ;  /* 0x0000049000007945 */ /* 0x000fe20003800200 */
[----:B------:R-:W-:-:S03]  /*00d0*/  MOV R9, 0x3f800000 ;  /* 0x3f80000000097802 */ /* 0x000fc60000000f00 */
[----:B--2---:R-:W-:-:S05]  /*00e0*/  FFMA R3, R6, R3, 2 ;  /* 0x4000000006037423 */ /* 0x004fca0000000003 */
[----:B------:R-:W-:-:S13]  /*00f0*/  FSETP.NEU.AND P0, PT, R3, 1, PT ;  /* 0x3f8000000300780b */ /* 0x000fda0003f0d000 */
[----:B0-----:R-:W-:Y:S05]  /*0100*/  @!P0 BRA `(.L_x_2) ;  /* 0x0000000400108947 */ /* 0x001fea0003800000 */
[----:B------:R-:W-:-:S13]  /*0110*/  FSETP.NAN.AND P0, PT, |R3|, |R3|, PT ;  /* 0x400000030300720b */ /* 0x000fda0003f08200 */
[----:B------:R-:W-:Y:S01]  /*0120*/  @P0 FADD R9, R3, 0.75 ;  /* 0x3f40000003090421 */ /* 0x000fe20000000000 */
[----:B------:R-:W-:Y:S06]  /*0130*/  @P0 BRA `(.L_x_2) ;  /* 0x0000000400040947 */ /* 0x000fec0003800000 */
[----:B------:R-:W-:-:S04]  /*0140*/  FSETP.NEU.AND P0, PT, |R3|, +INF , PT ;  /* 0x7f8000000300780b */ /* 0x000fc80003f0d200 */
[----:B------:R-:W-:-:S13]  /*0150*/  FSETP.NEU.AND P0, PT, R3, RZ, P0 ;  /* 0x000000ff0300720b */ /* 0x000fda000070d000 */
[----:B------:R-:W-:-:S05]  /*0160*/  @!P0 FADD R9, R3, R3 ;  /* 0x0000000303098221 */ /* 0x000fca0000000000 */
[----:B------:R-:W-:Y:S01]  /*0170*/  @!P0 LOP3.LUT R9, R9, 0x7fffffff, RZ, 0xc0, !PT ;  /* 0x7fffffff09098812 */ /* 0x000fe200078ec0ff */
[----:B------:R-:W-:Y:S06]  /*0180*/  @!P0 BRA `(.L_x_2) ;  /* 0x0000000000f08947 */ /* 0x000fec0003800000 */
[C---:B------:R-:W-:Y:S01]  /*0190*/  FMUL R4, |R3|.reuse, 16777216 ;  /* 0x4b80000003047820 */ /* 0x040fe20000400200 */
[C---:B------:R-:W-:Y:S01]  /*01a0*/  FSETP.GEU.AND P0, PT, |R3|.reuse, 1.175494350822287508e-38, PT ;  /* 0x008000000300780b */ /* 0x040fe20003f0e200 */
[----:B------:R-:W-:Y:S01]  /*01b0*/  IMAD.MOV.U32 R10, RZ, RZ, 0x3a2c32e4 ;  /* 0x3a2c32e4ff0a7424 */ /* 0x000fe200078e00ff */
[----:B------:R-:W-:Y:S02]  /*01c0*/  FSETP.GEU.AND P2, PT, R3, RZ, PT ;  /* 0x000000ff0300720b */ /* 0x000fe40003f4e000 */
[----:B------:R-:W-:-:S05]  /*01d0*/  FSEL R4, R4, |R3|, !P0 ;  /* 0x4000000304047208 */ /* 0x000fca0004000000 */
[----:B------:R-:W-:-:S05]  /*01e0*/  VIADD R5, R4, 0xc0cafb0d ;  /* 0xc0cafb0d04057836 */ /* 0x000fca0000000000 */
[----:B------:R-:W-:-:S04]  /*01f0*/  LOP3.LUT R5, R5, 0xff800000, RZ, 0xc0, !PT ;  /* 0xff80000005057812 */ /* 0x000fc800078ec0ff */
[-C--:B------:R-:W-:Y:S02]  /*0200*/  IADD3 R4, PT, PT, R4, -R5.reuse, RZ ;  /* 0x8000000504047210 */ /* 0x080fe40007ffe0ff */
[----:B------:R-:W-:-:S03]  /*0210*/  I2FP.F32.S32 R5, R5 ;  /* 0x0000000500057245 */ /* 0x000fc60000201400 */
[C---:B------:R-:W-:Y:S01]  /*0220*/  FADD R7, R4.reuse, 1 ;  /* 0x3f80000004077421 */ /* 0x040fe20000000000 */
[----:B------:R-:W-:Y:S01]  /*0230*/  FADD R6, R4, -1 ;  /* 0xbf80000004067421 */ /* 0x000fe20000000000 */
[----:B------:R-:W-:-:S03]  /*0240*/  FSEL R4, RZ, -24, P0 ;  /* 0xc1c00000ff047808 */ /* 0x000fc60000000000 */
[----:B------:R-:W-:Y:S01]  /*0250*/  FADD R8, R6, R6 ;  /* 0x0000000606087221 */ /* 0x000fe20000000000 */
[----:B------:R-:W0:Y:S01]  /*0260*/  MUFU.RCP R7, R7 ;  /* 0x0000000700077308 */ /* 0x000e220000001000 */
[----:B------:R-:W-:Y:S02]  /*0270*/  FFMA R4, R5, 1.1920928955078125e-07, R4 ;  /* 0x3400000005047823 */ /* 0x000fe40000000004 */
[----:B0-----:R-:W-:-:S04]  /*0280*/  FMUL R9, R7, R8 ;  /* 0x0000000807097220 */ /* 0x001fc80000400000 */
[----:B------:R-:W-:Y:S01]  /*0290*/  FADD R8, R6, -R9 ;  /* 0x8000000906087221 */ /* 0x000fe20000000000 */
[CC--:B------:R-:W-:Y:S01]  /*02a0*/  FMUL R5, R9.reuse, R9.reuse ;  /* 0x0000000909057220 */ /* 0x0c0fe20000400000 */
[----:B------:R-:W-:Y:S02]  /*02b0*/  FFMA R13, R9, 1.4426950216293334961, R4 ;  /* 0x3fb8aa3b090d7823 */ /* 0x000fe40000000004 */
[----:B------:R-:W-:Y:S01]  /*02c0*/  FADD R11, R8, R8 ;  /* 0x00000008080b7221 */ /* 0x000fe20000000000 */
[C---:B------:R-:W-:Y:S01]  /*02d0*/  FFMA R8, R5.reuse, R10, 0.0032181653659790754318 ;  /* 0x3b52e7db05087423 */ /* 0x040fe2000000000a */
[----:B------:R-:W-:Y:S02]  /*02e0*/  FADD R4, R4, -R13 ;  /* 0x8000000d04047221 */ /* 0x000fe40000000000 */
[----:B------:R-:W-:Y:S01]  /*02f0*/  FFMA R6, R6, -R9, R11 ;  /* 0x8000000906067223 */ /* 0x000fe2000000000b */
[----:B------:R-:W-:Y:S01]  /*0300*/  FFMA R8, R5, R8, 0.018033718690276145935 ;  /* 0x3c93bb7305087423 */ /* 0x000fe20000000008 */
[----:B------:R-:W-:-:S02]  /*0310*/  FFMA R11, R9, 1.4426950216293334961, R4 ;  /* 0x3fb8aa3b090b7823 */ /* 0x000fc40000000004 */
[----:B------:R-:W-:Y:S01]  /*0320*/  FMUL R6, R7, R6 ;  /* 0x0000000607067220 */ /* 0x000fe20000400000 */
[----:B------:R-:W-:-:S03]  /*0330*/  FFMA R8, R5, R8, 0.12022458761930465698 ;  /* 0x3df6384f05087423 */ /* 0x000fc60000000008 */
[----:B------:R-:W-:Y:S01]  /*0340*/  FFMA R4, R6, 1.4426950216293334961, R11 ;  /* 0x3fb8aa3b06047823 */ /* 0x000fe2000000000b */
[----:B------:R-:W-:-:S03]  /*0350*/  FMUL R8, R5, R8 ;  /* 0x0000000805087220 */ /* 0x000fc60000400000 */
[----:B------:R-:W-:Y:S01]  /*0360*/  FFMA R7, R9, 1.9251366722983220825e-08, R4 ;  /* 0x32a55e3409077823 */ /* 0x000fe20000000004 */
[----:B------:R-:W-:-:S04]  /*0370*/  FMUL R5, R8, 3 ;  /* 0x4040000008057820 */ /* 0x000fc80000400000 */
[----:B------:R-:W-:Y:S01]  /*0380*/  FFMA R5, R6, R5, R7 ;  /* 0x0000000506057223 */ /* 0x000fe20000000007 */
[----:B------:R-:W-:-:S03]  /*0390*/  HFMA2 R7, -RZ, RZ, 0.64013671875, -15.109375 ;  /* 0x391fcb8eff077431 */ /* 0x000fc600000001ff */
[----:B------:R-:W-:-:S04]  /*03a0*/  FFMA R8, R9, R8, R5 ;  /* 0x0000000809087223 */ /* 0x000fc80000000005 */
[----:B------:R-:W-:-:S04]  /*03b0*/  FADD R4, R13, R8 ;  /* 0x000000080d047221 */ /* 0x000fc80000000000 */
[----:B------:R-:W-:Y:S01]  /*03c0*/  FMUL R5, R4, 0.75 ;  /* 0x3f40000004057820 */ /* 0x000fe20000400000 */
[----:B------:R-:W-:-:S03]  /*03d0*/  FADD R13, -R13, R4 ;  /* 0x000000040d0d7221 */ /* 0x000fc60000000100 */
[----:B------:R-:W0:Y:S01]  /*03e0*/  FRND R6, R5 ;  /* 0x0000000500067307 */ /* 0x000e220000201000 */
[----:B------:R-:W-:Y:S01]  /*03f0*/  FADD R13, R8, -R13 ;  /* 0x8000000d080d7221 */ /* 0x000fe20000000000 */
[----:B------:R-:W-:Y:S01]  /*0400*/  FFMA R4, R4, 0.75, -R5 ;  /* 0x3f40000004047823 */ /* 0x000fe20000000805 */
[----:B------:R-:W-:-:S03]  /*0410*/  FSETP.GT.AND P0, PT, |R5|, 152, PT ;  /* 0x431800000500780b */ /* 0x000fc60003f04200 */
[----:B------:R-:W-:Y:S01]  /*0420*/  FFMA R13, R13, 0.75, R4 ;  /* 0x3f4000000d0d7823 */ /* 0x000fe20000000004 */
[----:B0-----:R-:W-:Y:S01]  /*0430*/  FADD R4, R5, -R6 ;  /* 0x8000000605047221 */ /* 0x001fe20000000000 */
[----:B------:R-:W-:-:S03]  /*0440*/  FSETP.GT.AND P1, PT, R6, RZ, PT ;  /* 0x000000ff0600720b */ /* 0x000fc60003f24000 */
[----:B------:R-:W-:Y:S01]  /*0450*/  FADD R4, R4, R13 ;  /* 0x0000000d04047221 */ /* 0x000fe20000000000 */
[----:B------:R-:W-:Y:S02]  /*0460*/  SEL R6, RZ, 0x83000000, P1 ;  /* 0x83000000ff067807 */ /* 0x000fe40000800000 */
[----:B------:R-:W-:Y:S01]  /*0470*/  FSETP.GEU.AND P1, PT, R5, RZ, PT ;  /* 0x000000ff0500720b */ /* 0x000fe20003f2e000 */
[----:B------:R-:W-:Y:S02]  /*0480*/  FFMA R7, R4, R7, 0.0013391353422775864601 ;  /* 0x3aaf85ed04077423 */ /* 0x000fe40000000007 */
[----:B------:R-:W-:Y:S02]  /*0490*/  VIADD R3, R6, 0x7f000000 ;  /* 0x7f00000006037836 */ /* 0x000fe40000000000 */
[C---:B------:R-:W-:Y:S02]  /*04a0*/  FFMA R9, R4.reuse, R7, 0.0096188392490148544312 ;  /* 0x3c1d985604097423 */ /* 0x040fe40000000007 */
[----:B------:R-:W0:Y:S02]  /*04b0*/  F2I.NTZ R7, R5 ;  /* 0x0000000500077305 */ /* 0x000e240000203100 */
[----:B------:R-:W-:-:S04]  /*04c0*/  FFMA R9, R4, R9, 0.055503588169813156128 ;  /* 0x3d6357bb04097423 */ /* 0x000fc80000000009 */
[----:B------:R-:W-:-:S04]  /*04d0*/  FFMA R9, R4, R9, 0.24022644758224487305 ;  /* 0x3e75fdec04097423 */ /* 0x000fc80000000009 */
[----:B------:R-:W-:-:S04]  /*04e0*/  FFMA R9, R4, R9, 0.69314718246459960938 ;  /* 0x3f31721804097423 */ /* 0x000fc80000000009 */
[----:B------:R-:W-:Y:S01]  /*04f0*/  FFMA R4, R4, R9, 1 ;  /* 0x3f80000004047423 */ /* 0x000fe20000000009 */
[----:B0-----:R-:W-:Y:S02]  /*0500*/  LEA R7, R7, -R6, 0x17 ;  /* 0x8000000607077211 */ /* 0x001fe400078eb8ff */
[----:B------:R-:W-:Y:S01]  /*0510*/  FSEL R9, RZ, +INF , !P1 ;  /* 0x7f800000ff097808 */ /* 0x000fe20004800000 */
[----:B------:R-:W-:-:S04]  /*0520*/  FMUL R4, R3, R4 ;  /* 0x0000000403047220 */ /* 0x000fc80000400000 */
[----:B------:R-:W-:Y:S01]  /*0530*/  @!P0 FMUL R9, R7, R4 ;  /* 0x0000000407098220 */ /* 0x000fe20000400000 */
[----:B------:R-:W-:-:S07]  /*0540*/  @!P2 IMAD.MOV.U32 R9, RZ, RZ, 0x7fffffff ;  /* 0x7fffffffff09a424 */ /* 0x000fce00078e00ff */
.L_x_2:
[----:B------:R-:W-:Y:S05]  /*0550*/  BSYNC.RECONVERGENT B0 ;  /* 0x0000000000007941 */ /* 0x000fea0003800200 */
.L_x_1:
[----:B------:R-:W0:Y:S01]  /*0560*/  MUFU.RCP R4, R9 ;  /* 0x0000000900047308 */ /* 0x000e220000001000 */
[----:B------:R-:W-:Y:S07]  /*0570*/  BSSY.RECONVERGENT B0, `(.L_x_3) ;  /* 0x000000b000007945 */ /* 0x000fee0003800200 */
[----:B-----5:R-:W1:Y:S01]  /*0580*/  FCHK P0, R0, R9 ;  /* 0x0000000900007302 */ /* 0x020e620000000000 */
[----:B0-----:R-:W-:-:S04]  /*0590*/  FFMA R3, R4, -R9, 1 ;  /* 0x3f80000004037423 */ /* 0x001fc80000000809 */
[----:B------:R-:W-:-:S04]  /*05a0*/  FFMA R3, R4, R3, R4 ;  /* 0x0000000304037223 */ /* 0x000fc80000000004 */
[----:B------:R-:W-:-:S04]  /*05b0*/  FFMA R4, R0, R3, RZ ;  /* 0x0000000300047223 */ /* 0x000fc800000000ff */
[----:B------:R-:W-:-:S04]  /*05c0*/  FFMA R5, R4, -R9, R0 ;  /* 0x8000000904057223 */ /* 0x000fc80000000000 */
[----:B------:R-:W-:Y:S01]  /*05d0*/  FFMA R7, R3, R5, R4 ;  /* 0x0000000503077223 */ /* 0x000fe20000000004 */
[----:B-1----:R-:W-:Y:S06]  /*05e0*/  @!P0 BRA `(.L_x_4) ;  /* 0x00000000000c8947 */ /* 0x002fec0003800000 */
[----:B------:R-:W-:Y:S02]  /*05f0*/  MOV R3, R9 ;  /* 0x0000000900037202 */ /* 0x000fe40000000f00 */
[----:B------:R-:W-:-:S07]  /*0600*/  MOV R10, 0x620 ;  /* 0x00000620000a7802 */ /* 0x000fce0000000f00 */
[----:B------:R-:W-:Y:S05]  /*0610*/  CALL.REL.NOINC `($__internal_0_$__cuda_sm3x_div_rn_noftz_f32_slowpath) ;  /* 0x0000000000147944 */ /* 0x000fea0003c00000 */
.L_x_4:
[----:B------:R-:W-:Y:S05]  /*0620*/  BSYNC.RECONVERGENT B0 ;  /* 0x0000000000007941 */ /* 0x000fea0003800200 */
.L_x_3:
[----:B------:R-:W0:Y:S02]  /*0630*/  LDC.64 R4, c[0x0][0x380] ;  /* 0x0000e000ff047b82 */ /* 0x000e240000000a00 */
[----:B0-----:R-:W-:-:S05]  /*0640*/  IMAD.WIDE.U32 R2, R2, 0x4, R4 ;  /* 0x0000000402027825 */ /* 0x001fca00078e0004 */
[----:B------:R-:W-:Y:S01]  /*0650*/  STG.E desc[UR4][R2.64], R7 ;  /* 0x0000000702007986 */ /* 0x000fe2000c101904 */
[----:B------:R-:W-:Y:S05]  /*0660*/  EXIT ;  /* 0x000000000000794d */ /* 0x000fea0003800000 */
        .weak           $__internal_0_$__cuda_sm3x_div_rn_noftz_f32_slowpath
        .type           $__internal_0_$__cuda_sm3x_div_rn_noftz_f32_slowpath,@function
        .size           $__internal_0_$__cuda_sm3x_div_rn_noftz_f32_slowpath,(.L_x_17 - $__internal_0_$__cuda_sm3x_div_rn_noftz_f32_slowpath)
$__internal_0_$__cuda_sm3x_div_rn_noftz_f32_slowpath:
[----:B------:R-:W-:Y:S01]  /*0670*/  SHF.R.U32.HI R5, RZ, 0x17, R3 ;  /* 0x00000017ff057819 */ /* 0x000fe20000011603 */
[----:B------:R-:W-:Y:S01]  /*0680*/  BSSY.RECONVERGENT B1, `(.L_x_5) ;  /* 0x0000063000017945 */ /* 0x000fe20003800200 */
[--C-:B------:R-:W-:Y:S02]  /*0690*/  SHF.R.U32.HI R4, RZ, 0x17, R0.reuse ;  /* 0x00000017ff047819 */ /* 0x100fe40000011600 */
[----:B------:R-:W-:Y:S01]  /*06a0*/  LOP3.LUT R11, R5, 0xff, RZ, 0xc0, !PT ;  /* 0x000000ff050b7812 */ /* 0x000fe200078ec0ff */
[----:B------:R-:W-:Y:S01]  /*06b0*/  IMAD.MOV.U32 R5, RZ, RZ, R0 ;  /* 0x000000ffff057224 */ /* 0x000fe200078e0000 */
[----:B------:R-:W-:-:S03]  /*06c0*/  LOP3.LUT R4, R4, 0xff, RZ, 0xc0, !PT ;  /* 0x000000ff04047812 */ /* 0x000fc600078ec0ff */
[----:B------:R-:W-:Y:S01]  /*06d0*/  VIADD R8, R11, 0xffffffff ;  /* 0xffffffff0b087836 */ /* 0x000fe20000000000 */
[----:B------:R-:W-:-:S04]  /*06e0*/  IADD3 R7, PT, PT, R4, -0x1, RZ ;  /* 0xffffffff04077810 */ /* 0x000fc80007ffe0ff */
[----:B------:R-:W-:-:S04]  /*06f0*/  ISETP.GT.U32.AND P0, PT, R8, 0xfd, PT ;  /* 0x000000fd0800780c */ /* 0x000fc80003f04070 */
[----:B------:R-:W-:-:S13]  /*0700*/  ISETP.GT.U32.OR P0, PT, R7, 0xfd, P0 ;  /* 0x000000fd0700780c */ /* 0x000fda0000704470 */
[----:B------:R-:W-:Y:S01]  /*0710*/  @!P0 MOV R6, RZ ;  /* 0x000000ff00068202 */ /* 0x000fe20000000f00 */
[----:B------:R-:W-:Y:S06]  /*0720*/  @!P0 BRA `(.L_x_6) ;  /* 0x00000000005c8947 */ /* 0x000fec0003800000 */
[----:B------:R-:W-:Y:S02]  /*0730*/  FSETP.GTU.FTZ.AND P1, PT, |R3|, +INF , PT ;  /* 0x7f8000000300780b */ /* 0x000fe40003f3c200 */
[----:B------:R-:W-:-:S04]  /*0740*/  FSETP.GTU.FTZ.AND P0, PT, |R0|, +INF , PT ;  /* 0x7f8000000000780b */ /* 0x000fc80003f1c200 */
[----:B------:R-:W-:-:S13]  /*0750*/  PLOP3.LUT P0, PT, P0, P1, PT, 0xf8, 0x8f ;  /* 0x00000000008f781c */ /* 0x000fda0000703f70 */
[----:B------:R-:W-:Y:S05]  /*0760*/  @P0 BRA `(.L_x_7) ;  /* 0x00000004004c0947 */ /* 0x000fea0003800000 */
[----:B------:R-:W-:-:S13]  /*0770*/  LOP3.LUT P0, RZ, R3, 0x7fffffff, R5, 0xc8, !PT ;  /* 0x7fffffff03ff7812 */ /* 0x000fda000780c805 */
[----:B------:R-:W-:Y:S05]  /*0780*/  @!P0 BRA `(.L_x_8) ;  /* 0x00000004003c8947 */ /* 0x000fea0003800000 */
[C---:B------:R-:W-:Y:S02]  /*0790*/  FSETP.NEU.FTZ.AND P2, PT, |R0|.reuse, +INF , PT ;  /* 0x7f8000000000780b */ /* 0x040fe40003f5d200 */
[----:B------:R-:W-:Y:S02]  /*07a0*/  FSETP.NEU.FTZ.AND P1, PT, |R3|, +INF , PT ;  /* 0x7f8000000300780b */ /* 0x000fe40003f3d200 */
[----:B------:R-:W-:-:S11]  /*07b0*/  FSETP.NEU.FTZ.AND P0, PT, |R0|, +INF , PT ;  /* 0x7f8000000000780b */ /* 0x000fd60003f1d200 */
[----:B------:R-:W-:Y:S05]  /*07c0*/  @!P1 BRA !P2, `(.L_x_8) ;  /* 0x00000004002c9947 */ /* 0x000fea0005000000 */
[----:B------:R-:W-:-:S04]  /*07d0*/  LOP3.LUT P2, RZ, R5, 0x7fffffff, RZ, 0xc0, !PT ;  /* 0x7fffffff05ff7812 */ /* 0x000fc8000784c0ff */
[----:B------:R-:W-:-:S13]  /*07e0*/  PLOP3.LUT P1, PT, P1, P2, PT, 0x2f, 0xf2 ;  /* 0x0000000000f2781c */ /* 0x000fda0000f24577 */
[----:B------:R-:W-:Y:S05]  /*07f0*/  @P1 BRA `(.L_x_9) ;  /* 0x0000000400181947 */ /* 0x000fea0003800000 */
[----:B------:R-:W-:-:S04]  /*0800*/  LOP3.LUT P1, RZ, R3, 0x7fffffff, RZ, 0xc0, !PT ;  /* 0x7fffffff03ff7812 */ /* 0x000fc8000782c0ff */
[----:B------:R-:W-:-:S13]  /*0810*/  PLOP3.LUT P0, PT, P0, P1, PT, 0x2f, 0xf2 ;  /* 0x0000000000f2781c */ /* 0x000fda0000702577 */
[----:B------:R-:W-:Y:S05]  /*0820*/  @P0 BRA `(.L_x_10) ;  /* 0x0000000400000947 */ /* 0x000fea0003800000 */
[----:B------:R-:W-:Y:S02]  /*0830*/  ISETP.GE.AND P0, PT, R7, RZ, PT ;  /* 0x000000ff0700720c */ /* 0x000fe40003f06270 */
[----:B------:R-:W-:-:S11]  /*0840*/  ISETP.GE.AND P1, PT, R8, RZ, PT ;  /* 0x000000ff0800720c */ /* 0x000fd60003f26270 */
[----:B------:R-:W-:Y:S01]  /*0850*/  @P0 IMAD.MOV.U32 R6, RZ, RZ, RZ ;  /* 0x000000ffff060224 */ /* 0x000fe200078e00ff */
[----:B------:R-:W-:Y:S01]  /*0860*/  @!P0 MOV R6, 0xffffffc0 ;  /* 0xffffffc000068802 */ /* 0x000fe20000000f00 */
[----:B------:R-:W-:Y:S01]  /*0870*/  @!P0 FFMA R5, R0, 1.84467440737095516160e+19, RZ ;  /* 0x5f80000000058823 */ /* 0x000fe200000000ff */
[----:B------:R-:W-:-:S03]  /*0880*/  @!P1 FFMA R3, R3, 1.84467440737095516160e+19, RZ ;  /* 0x5f80000003039823 */ /* 0x000fc600000000ff */
[----:B------:R-:W-:-:S07]  /*0890*/  @!P1 VIADD R6, R6, 0x40 ;  /* 0x0000004006069836 */ /* 0x000fce0000000000 */
.L_x_6:
[----:B------:R-:W-:Y:S01]  /*08a0*/  LEA R0, R11, 0xc0800000, 0x17 ;  /* 0xc08000000b007811 */ /* 0x000fe200078eb8ff */
[----:B------:R-:W-:Y:S01]  /*08b0*/  VIADD R4, R4, 0xffffff81 ;  /* 0xffffff8104047836 */ /* 0x000fe20000000000 */
[----:B------:R-:W-:Y:S02]  /*08c0*/  BSSY.RECONVERGENT B2, `(.L_x_11) ;  /* 0x0000035000027945 */ /* 0x000fe40003800200 */
[----:B------:R-:W-:Y:S01]  /*08d0*/  IADD3 R3, PT, PT, -R0, R3, RZ ;  /* 0x0000000300037210 */ /* 0x000fe20007ffe1ff */
[----:B------:R-:W-:-:S03]  /*08e0*/  IMAD R0, R4, -0x800000, R5 ;  /* 0xff80000004007824 */ /* 0x000fc600078e0205 */
[----:B------:R0:W1:Y:S01]  /*08f0*/  MUFU.RCP R7, R3 ;  /* 0x0000000300077308 */ /* 0x0000620000001000 */
[----:B------:R-:W-:Y:S01]  /*0900*/  FADD.FTZ R9, -R3, -RZ ;  /* 0x800000ff03097221 */ /* 0x000fe20000010100 */
[----:B0-----:R-:W-:-:S04]  /*0910*/  IADD3 R3, PT, PT, R4, 0x7f, -R11 ;  /* 0x0000007f04037810 */ /* 0x001fc80007ffe80b */
[----:B------:R-:W-:Y:S01]  /*0920*/  IADD3 R3, PT, PT, R3, R6, RZ ;  /* 0x0000000603037210 */ /* 0x000fe20007ffe0ff */
[----:B-1----:R-:W-:-:S04]  /*0930*/  FFMA R8, R7, R9, 1 ;  /* 0x3f80000007087423 */ /* 0x002fc80000000009 */
[----:B------:R-:W-:-:S04]  /*0940*/  FFMA R12, R7, R8, R7 ;  /* 0x00000008070c7223 */ /* 0x000fc80000000007 */
[----:B------:R-:W-:-:S04]  /*0950*/  FFMA R5, R0, R12, RZ ;  /* 0x0000000c00057223 */ /* 0x000fc800000000ff */
[----:B------:R-:W-:-:S04]  /*0960*/  FFMA R8, R9, R5, R0 ;  /* 0x0000000509087223 */ /* 0x000fc80000000000 */
[----:B------:R-:W-:-:S04]  /*0970*/  FFMA R7, R12, R8, R5 ;  /* 0x000000080c077223 */ /* 0x000fc80000000005 */
[----:B------:R-:W-:-:S04]  /*0980*/  FFMA R8, R9, R7, R0 ;  /* 0x0000000709087223 */ /* 0x000fc80000000000 */
[----:B------:R-:W-:-:S05]  /*0990*/  FFMA R5, R12, R8, R7 ;  /* 0x000000080c057223 */ /* 0x000fca0000000007 */
[----:B------:R-:W-:-:S04]  /*09a0*/  SHF.R.U32.HI R0, RZ, 0x17, R5 ;  /* 0x00000017ff007819 */ /* 0x000fc80000011605 */
[----:B------:R-:W-:-:S05]  /*09b0*/  LOP3.LUT R0, R0, 0xff, RZ, 0xc0, !PT ;  /* 0x000000ff00007812 */ /* 0x000fca00078ec0ff */
[----:B------:R-:W-:-:S05]  /*09c0*/  IMAD.IADD R6, R0, 0x1, R3 ;  /* 0x0000000100067824 */ /* 0x000fca00078e0203 */
[----:B------:R-:W-:-:S04]  /*09d0*/  IADD3 R0, PT, PT, R6, -0x1, RZ ;  /* 0xffffffff06007810 */ /* 0x000fc80007ffe0ff */
[----:B------:R-:W-:-:S13]  /*09e0*/  ISETP.GE.U32.AND P0, PT, R0, 0xfe, PT ;  /* 0x000000fe0000780c */ /* 0x000fda0003f06070 */
[----:B------:R-:W-:Y:S05]  /*09f0*/  @!P0 BRA `(.L_x_12) ;  /* 0x0000000000808947 */ /* 0x000fea0003800000 */
[----:B------:R-:W-:-:S13]  /*0a00*/  ISETP.GT.AND P0, PT, R6, 0xfe, PT ;  /* 0x000000fe0600780c */ /* 0x000fda0003f04270 */
[----:B------:R-:W-:Y:S05]  /*0a10*/  @P0 BRA `(.L_x_13) ;  /* 0x00000000006c0947 */ /* 0x000fea0003800000 */
[----:B------:R-:W-:-:S13]  /*0a20*/  ISETP.GE.AND P0, PT, R6, 0x1, PT ;  /* 0x000000010600780c */ /* 0x000fda0003f06270 */
[----:B------:R-:W-:Y:S05]  /*0a30*/  @P0 BRA `(.L_x_14) ;  /* 0x0000000000740947 */ /* 0x000fea0003800000 */
[----:B------:R-:W-:Y:S02]  /*0a40*/  ISETP.GE.AND P0, PT, R6, -0x18, PT ;  /* 0xffffffe80600780c */ /* 0x000fe40003f06270 */
[----:B------:R-:W-:-:S11]  /*0a50*/  LOP3.LUT R5, R5, 0x80000000, RZ, 0xc0, !PT ;  /* 0x8000000005057812 */ /* 0x000fd600078ec0ff */
[----:B------:R-:W-:Y:S05]  /*0a60*/  @!P0 BRA `(.L_x_14) ;  /* 0x0000000000688947 */ /* 0x000fea0003800000 */
[CCC-:B------:R-:W-:Y:S01]  /*0a70*/  FFMA.RZ R0, R12.reuse, R8.reuse, R7.reuse ;  /* 0x000000080c007223 */ /* 0x1c0fe2000000c007 */
[-CC-:B------:R-:W-:Y:S01]  /*0a80*/  FFMA.RM R3, R12, R8.reuse, R7.reuse ;  /* 0x000000080c037223 */ /* 0x180fe20000004007 */
[C---:B------:R-:W-:Y:S02]  /*0a90*/  ISETP.NE.AND P2, PT, R6.reuse, RZ, PT ;  /* 0x000000ff0600720c */ /* 0x040fe40003f45270 */
[----:B------:R-:W-:Y:S02]  /*0aa0*/  ISETP.NE.AND P1, PT, R6, RZ, PT ;  /* 0x000000ff0600720c */ /* 0x000fe40003f25270 */
[----:B------:R-:W-:Y:S01]  /*0ab0*/  LOP3.LUT R4, R0, 0x7fffff, RZ, 0xc0, !PT ;  /* 0x007fffff00047812 */ /* 0x000fe200078ec0ff */
[----:B------:R-:W-:Y:S01]  /*0ac0*/  FFMA.RP R0, R12, R8, R7 ;  /* 0x000000080c007223 */ /* 0x000fe20000008007 */
[C---:B------:R-:W-:Y:S01]  /*0ad0*/  VIADD R7, R6.reuse, 0x20 ;  /* 0x0000002006077836 */ /* 0x040fe20000000000 */
[----:B------:R-:W-:Y:S02]  /*0ae0*/  IADD3 R6, PT, PT, -R6, RZ, RZ ;  /* 0x000000ff06067210 */ /* 0x000fe40007ffe1ff */
[----:B------:R-:W-:-:S02]  /*0af0*/  LOP3.LUT R4, R4, 0x800000, RZ, 0xfc, !PT ;  /* 0x0080000004047812 */ /* 0x000fc400078efcff */
[----:B------:R-:W-:Y:S02]  /*0b00*/  FSETP.NEU.FTZ.AND P0, PT, R0, R3, PT ;  /* 0x000000030000720b */ /* 0x000fe40003f1d000 */
[----:B------:R-:W-:Y:S02]  /*0b10*/  SHF.L.U32 R7, R4, R7, RZ ;  /* 0x0000000704077219 */ /* 0x000fe400000006ff */
[----:B------:R-:W-:Y:S02]  /*0b20*/  SEL R3, R6, RZ, P2 ;  /* 0x000000ff06037207 */ /* 0x000fe40001000000 */
[----:B------:R-:W-:Y:S02]  /*0b30*/  ISETP.NE.AND P1, PT, R7, RZ, P1 ;  /* 0x000000ff0700720c */ /* 0x000fe40000f25270 */
[----:B------:R-:W-:Y:S02]  /*0b40*/  SHF.R.U32.HI R3, RZ, R3, R4 ;  /* 0x00000003ff037219 */ /* 0x000fe40000011604 */
[----:B------:R-:W-:-:S02]  /*0b50*/  PLOP3.LUT P0, PT, P0, P1, PT, 0xf8, 0x8f ;  /* 0x00000000008f781c */ /* 0x000fc40000703f70 */
[----:B------:R-:W-:Y:S02]  /*0b60*/  SHF.R.U32.HI R7, RZ, 0x1, R3 ;  /* 0x00000001ff077819 */ /* 0x000fe40000011603 */
[----:B------:R-:W-:-:S04]  /*0b70*/  SEL R0, RZ, 0x1, !P0 ;  /* 0x00000001ff007807 */ /* 0x000fc80004000000 */
[----:B------:R-:W-:-:S04]  /*0b80*/  LOP3.LUT R0, R0, 0x1, R7, 0xf8, !PT ;  /* 0x0000000100007812 */ /* 0x000fc800078ef807 */
[----:B------:R-:W-:-:S05]  /*0b90*/  LOP3.LUT R0, R0, R3, RZ, 0xc0, !PT ;  /* 0x0000000300007212 */ /* 0x000fca00078ec0ff */
[----:B------:R-:W-:-:S05]  /*0ba0*/  IMAD.IADD R0, R7, 0x1, R0 ;  /* 0x0000000107007824 */ /* 0x000fca00078e0200 */
[----:B------:R-:W-:Y:S01]  /*0bb0*/  LOP3.LUT R5, R0, R5, RZ, 0xfc, !PT ;  /* 0x0000000500057212 */ /* 0x000fe200078efcff */
[----:B------:R-:W-:Y:S06]  /*0bc0*/  BRA `(.L_x_14) ;  /* 0x0000000000107947 */ /* 0x000fec0003800000 */
.L_x_13:
[----:B------:R-:W-:-:S04]  /*0bd0*/  LOP3.LUT R5, R5, 0x80000000, RZ, 0xc0, !PT ;  /* 0x8000000005057812 */ /* 0x000fc800078ec0ff */
[----:B------:R-:W-:Y:S01]  /*0be0*/  LOP3.LUT R5, R5, 0x7f800000, RZ, 0xfc, !PT ;  /* 0x7f80000005057812 */ /* 0x000fe200078efcff */
[----:B------:R-:W-:Y:S06]  /*0bf0*/  BRA `(.L_x_14) ;  /* 0x0000000000047947 */ /* 0x000fec0003800000 */
.L_x_12:
[----:B------:R-:W-:-:S07]  /*0c00*/  LEA R5, R3, R5, 0x17 ;  /* 0x0000000503057211 */ /* 0x000fce00078eb8ff */
.L_x_14:
[----:B------:R-:W-:Y:S05]  /*0c10*/  BSYNC.RECONVERGENT B2 ;  /* 0x0000000000027941 */ /* 0x000fea0003800200 */
.L_x_11:
[----:B------:R-:W-:Y:S05]  /*0c20*/  BRA `(.L_x_15) ;  /* 0x0000000000207947 */ /* 0x000fea0003800000 */
.L_x_10:
[----:B------:R-:W-:-:S04]  /*0c30*/  LOP3.LUT R5, R3, 0x80000000, R5, 0x48, !PT ;  /* 0x8000000003057812 */ /* 0x000fc800078e4805 */
[----:B------:R-:W-:Y:S01]  /*0c40*/  LOP3.LUT R5, R5, 0x7f800000, RZ, 0xfc, !PT ;  /* 0x7f80000005057812 */ /* 0x000fe200078efcff */
[----:B------:R-:W-:Y:S06]  /*0c50*/  BRA `(.L_x_15) ;  /* 0x0000000000147947 */ /* 0x000fec0003800000 */
.L_x_9:
[----:B------:R-:W-:Y:S01]  /*0c60*/  LOP3.LUT R5, R3, 0x80000000, R5, 0x48, !PT ;  /* 0x8000000003057812 */ /* 0x000fe200078e4805 */
[----:B------:R-:W-:Y:S06]  /*0c70*/  BRA `(.L_x_15) ;  /* 0x00000000000c7947 */ /* 0x000fec0003800000 */
.L_x_8:
[----:B------:R-:W0:Y:S01]  /*0c80*/  MUFU.RSQ R5, -QNAN ;  /* 0xffc0000000057908 */ /* 0x000e220000001400 */
[----:B------:R-:W-:Y:S05]  /*0c90*/  BRA `(.L_x_15) ;  /* 0x0000000000047947 */ /* 0x000fea0003800000 */
.L_x_7:
[----:B------:R-:W-:-:S07]  /*0ca0*/  FADD.FTZ R5, R0, R3 ;  /* 0x0000000300057221 */ /* 0x000fce0000010000 */
.L_x_15:
[----:B------:R-:W-:Y:S05]  /*0cb0*/  BSYNC.RECONVERGENT B1 ;  /* 0x0000000000017941 */ /* 0x000fea0003800200 */
.L_x_5:
[----:B0-----:R-:W-:Y:S01]  /*0cc0*/  IMAD.MOV.U32 R7, RZ, RZ, R5 ;  /* 0x000000ffff077224 */ /* 0x001fe200078e0005 */
[----:B------:R-:W-:Y:S01]  /*0cd0*/  MOV R4, R10 ;  /* 0x0000000a00047202 */ /* 0x000fe20000000f00 */
[----:B------:R-:W-:-:S04]  /*0ce0*/  IMAD.MOV.U32 R5, RZ, RZ, 0x0 ;  /* 0x00000000ff057424 */ /* 0x000fc800078e00ff */
[----:B------:R-:W-:Y:S05]  /*0cf0*/  RET.REL.NODEC R4 `(default_function_kernel_1) ;  /* 0xfffffff004c07950 */ /* 0x000fea0003c3ffff */
.L_x_16:
        /* <DEDUP_REMOVED lines=16> */
.L_x_17:


//--------------------- .nv.shared.reserved.0     --------------------------
	.section	.nv.shared.reserved.0,"aw",@nobits
	.weak		__nv_reservedSMEM_offset_0_alias
	.size		__nv_reservedSMEM_offset_0_alias, 0, 64
	.other		__nv_reservedSMEM_offset_0_alias,@"STO_CUDA_RESERVED_SHARED STV_DEFAULT"
__nv_reservedSMEM_offset_0_alias:
	.zero		0
	.zero		64


//--------------------- .nv.constant0.default_function_kernel --------------------------
	.section	.nv.constant0.default_function_kernel,"a",@progbits
	.sectionflags	@""
	.align	4
.nv.constant0.default_function_kernel:
	.zero		912


//--------------------- .nv.constant0.default_function_kernel_1 --------------------------
	.section	.nv.constant0.default_function_kernel_1,"a",@progbits
	.sectionflags	@""
	.align	4
.nv.constant0.default_function_kernel_1:
	.zero		920


//--------------------- SYMBOLS --------------------------

	.type		.nv.reservedSmem.offset0,@object
	.size		.nv.reservedSmem.offset0,0x4
